	.headerflags	@"EF_CUDA_TEXMODE_UNIFIED EF_CUDA_64BIT_ADDRESS EF_CUDA_ACCELERATORS EF_CUDA_SM90 EF_CUDA_VIRTUAL_SM(EF_CUDA_SM90)"
	.elftype	@"ET_EXEC"


//--------------------- .nv.info                  --------------------------
	.section	.nv.info,"",@"SHT_CUDA_INFO"
	.align	4


	//----- nvinfo : EIATTR_REGCOUNT
	.align		4
        /*0000*/ 	.byte	0x04, 0x2f
        /*0002*/ 	.short	(.L_1 - .L_0)
	.align		4
.L_0:
        /*0004*/ 	.word	index@(triton_)
        /*0008*/ 	.word	0x00000020


	//----- nvinfo : EIATTR_MIN_STACK_SIZE
	.align		4
.L_1:
        /*000c*/ 	.byte	0x04, 0x12
        /*000e*/ 	.short	(.L_3 - .L_2)
	.align		4
.L_2:
        /*0010*/ 	.word	index@(triton_)
        /*0014*/ 	.word	0x00000000


	//----- nvinfo : EIATTR_FRAME_SIZE
	.align		4
.L_3:
        /*0018*/ 	.byte	0x04, 0x11
        /*001a*/ 	.short	(.L_5 - .L_4)
	.align		4
.L_4:
        /*001c*/ 	.word	index@(triton_)
        /*0020*/ 	.word	0x00000000


	//----- nvinfo : EIATTR_MIN_STACK_SIZE
	.align		4
.L_5:
        /*0024*/ 	.byte	0x04, 0x12
        /*0026*/ 	.short	(.L_7 - .L_6)
	.align		4
.L_6:
        /*0028*/ 	.word	index@(triton_)
        /*002c*/ 	.word	0x00000000
.L_7:


//--------------------- .nv.info.triton_          --------------------------
	.section	.nv.info.triton_,"",@"SHT_CUDA_INFO"
	.sectionflags	@""
	.align	4


	//----- nvinfo : EIATTR_CUDA_API_VERSION
	.align		4
        /*0000*/ 	.byte	0x04, 0x37
        /*0002*/ 	.short	(.L_9 - .L_8)
.L_8:
        /*0004*/ 	.word	0x0000007c


	//----- nvinfo : EIATTR_KPARAM_INFO
	.align		4
.L_9:
        /*0008*/ 	.byte	0x04, 0x17
        /*000a*/ 	.short	(.L_11 - .L_10)
.L_10:
        /*000c*/ 	.word	0x00000000
        /*0010*/ 	.short	0x0007
        /*0012*/ 	.short	0x0030
        /*0014*/ 	.byte	0x00, 0xf0, 0x11, 0x00


	//----- nvinfo : EIATTR_KPARAM_INFO
	.align		4
.L_11:
        /*0018*/ 	.byte	0x04, 0x17
        /*001a*/ 	.short	(.L_13 - .L_12)
.L_12:
        /*001c*/ 	.word	0x00000000
        /*0020*/ 	.short	0x0006
        /*0022*/ 	.short	0x002c
        /*0024*/ 	.byte	0x00, 0xf0, 0x11, 0x00


	//----- nvinfo : EIATTR_KPARAM_INFO
	.align		4
.L_13:
        /*0028*/ 	.byte	0x04, 0x17
        /*002a*/ 	.short	(.L_15 - .L_14)
.L_14:
        /*002c*/ 	.word	0x00000000
        /*0030*/ 	.short	0x0005
        /*0032*/ 	.short	0x0028
        /*0034*/ 	.byte	0x00, 0xf0, 0x11, 0x00


	//----- nvinfo : EIATTR_KPARAM_INFO
	.align		4
.L_15:
        /*0038*/ 	.byte	0x04, 0x17
        /*003a*/ 	.short	(.L_17 - .L_16)
.L_16:
        /*003c*/ 	.word	0x00000000
        /*0040*/ 	.short	0x0004
        /*0042*/ 	.short	0x0020
        /*0044*/ 	.byte	0x00, 0xf0, 0x21, 0x00


	//----- nvinfo : EIATTR_KPARAM_INFO
	.align		4
.L_17:
        /*0048*/ 	.byte	0x04, 0x17
        /*004a*/ 	.short	(.L_19 - .L_18)
.L_18:
        /*004c*/ 	.word	0x00000000
        /*0050*/ 	.short	0x0003
        /*0052*/ 	.short	0x0018
        /*0054*/ 	.byte	0x00, 0xf0, 0x21, 0x00


	//----- nvinfo : EIATTR_KPARAM_INFO
	.align		4
.L_19:
        /*0058*/ 	.byte	0x04, 0x17
        /*005a*/ 	.short	(.L_21 - .L_20)
.L_20:
        /*005c*/ 	.word	0x00000000
        /*0060*/ 	.short	0x0002
        /*0062*/ 	.short	0x0010
        /*0064*/ 	.byte	0x00, 0xf0, 0x21, 0x00


	//----- nvinfo : EIATTR_KPARAM_INFO
	.align		4
.L_21:
        /*0068*/ 	.byte	0x04, 0x17
        /*006a*/ 	.short	(.L_23 - .L_22)
.L_22:
        /*006c*/ 	.word	0x00000000
        /*0070*/ 	.short	0x0001
        /*0072*/ 	.short	0x0008
        /*0074*/ 	.byte	0x00, 0xf0, 0x21, 0x00


	//----- nvinfo : EIATTR_KPARAM_INFO
	.align		4
.L_23:
        /*0078*/ 	.byte	0x04, 0x17
        /*007a*/ 	.short	(.L_25 - .L_24)
.L_24:
        /*007c*/ 	.word	0x00000000
        /*0080*/ 	.short	0x0000
        /*0082*/ 	.short	0x0000
        /*0084*/ 	.byte	0x00, 0xf0, 0x21, 0x00


	//----- nvinfo : EIATTR_SPARSE_MMA_MASK
	.align		4
.L_25:
        /*0088*/ 	.byte	0x03, 0x50
        /*008a*/ 	.short	0x0000


	//----- nvinfo : EIATTR_MAXREG_COUNT
	.align		4
        /*008c*/ 	.byte	0x03, 0x1b
        /*008e*/ 	.short	0x00ff


	//----- nvinfo : EIATTR_EXIT_INSTR_OFFSETS
	.align		4
        /*0090*/ 	.byte	0x04, 0x1c
        /*0092*/ 	.short	(.L_27 - .L_26)


	//   ....[0]....
.L_26:
        /*0094*/ 	.word	0x000009a0


	//   ....[1]....
        /*0098*/ 	.word	0x000009c0


	//----- nvinfo : EIATTR_MAX_THREADS
	.align		4
.L_27:
        /*009c*/ 	.byte	0x04, 0x05
        /*009e*/ 	.short	(.L_29 - .L_28)
.L_28:
        /*00a0*/ 	.word	0x00000080
        /*00a4*/ 	.word	0x00000001
        /*00a8*/ 	.word	0x00000001


	//----- nvinfo : EIATTR_CBANK_PARAM_SIZE
	.align		4
.L_29:
        /*00ac*/ 	.byte	0x03, 0x19
        /*00ae*/ 	.short	0x0034


	//----- nvinfo : EIATTR_PARAM_CBANK
	.align		4
        /*00b0*/ 	.byte	0x04, 0x0a
        /*00b2*/ 	.short	(.L_31 - .L_30)
	.align		4
.L_30:
        /*00b4*/ 	.word	index@(.nv.constant0.triton_)
        /*00b8*/ 	.short	0x0210
        /*00ba*/ 	.short	0x0034


	//----- nvinfo : EIATTR_SW_WAR
	.align		4
.L_31:
        /*00bc*/ 	.byte	0x04, 0x36
        /*00be*/ 	.short	(.L_33 - .L_32)
.L_32:
        /*00c0*/ 	.word	0x00000008
.L_33:


//--------------------- .nv.callgraph             --------------------------
	.section	.nv.callgraph,"",@"SHT_CUDA_CALLGRAPH"
	.align	4
	.sectionentsize	8
	.align		4
        /*0000*/ 	.word	0x00000000
	.align		4
        /*0004*/ 	.word	0xffffffff
	.align		4
        /*0008*/ 	.word	0x00000000
	.align		4
        /*000c*/ 	.word	0xfffffffe
	.align		4
        /*0010*/ 	.word	0x00000000
	.align		4
        /*0014*/ 	.word	0xfffffffd
	.align		4
        /*0018*/ 	.word	0x00000000
	.align		4
        /*001c*/ 	.word	0xfffffffc


//--------------------- .text.triton_             --------------------------
	.section	.text.triton_,"ax",@progbits
	.align	128
        .global         triton_
        .type           triton_,@function
        .size           triton_,(.L_x_1 - triton_)
        .other          triton_,@"STO_CUDA_ENTRY STV_DEFAULT"
triton_:
.text.triton_:
[----:B------:R-:W0:Y:S01]  /*0000*/  LDC R1, c[0x0][0x28] ;  /* 0x00000a00ff017b82 */ /* 0x000e220000000800 */
[----:B------:R-:W1:Y:S07]  /*0010*/  S2R R0, SR_TID.X ;  /* 0x0000000000007919 */ /* 0x000e6e0000002100 */
[----:B------:R-:W2:Y:S01]  /*0020*/  LDC.64 R14, c[0x0][0x220] ;  /* 0x00008800ff0e7b82 */ /* 0x000ea20000000a00 */
[----:B------:R-:W-:Y:S01]  /*0030*/  ULDC UR6, c[0x0][0x240] ;  /* 0x0000900000067ab9 */ /* 0x000fe20000000800 */
[----:B------:R-:W-:Y:S01]  /*0040*/  CS2R R16, SRZ ;  /* 0x0000000000107805 */ /* 0x000fe2000001ff00 */
[----:B------:R-:W3:Y:S01]  /*0050*/  S2R R3, SR_CTAID.X ;  /* 0x0000000000037919 */ /* 0x000ee20000002500 */
[----:B------:R-:W-:-:S02]  /*0060*/  CS2R R18, SRZ ;  /* 0x0000000000127805 */ /* 0x000fc4000001ff00 */
[----:B------:R-:W-:Y:S01]  /*0070*/  CS2R R6, SRZ ;  /* 0x0000000000067805 */ /* 0x000fe2000001ff00 */
[----:B------:R-:W-:Y:S01]  /*0080*/  ULDC.64 UR4, c[0x0][0x208] ;  /* 0x0000820000047ab9 */ /* 0x000fe20000000a00 */
[----:B------:R-:W4:Y:S08]  /*0090*/  LDC.64 R22, c[0x0][0x228] ;  /* 0x00008a00ff167b82 */ /* 0x000f300000000a00 */
[----:B------:R-:W5:Y:S08]  /*00a0*/  LDC.64 R26, c[0x0][0x230] ;  /* 0x00008c00ff1a7b82 */ /* 0x000f700000000a00 */
[----:B------:R-:W5:Y:S01]  /*00b0*/  LDC.64 R24, c[0x0][0x210] ;  /* 0x00008400ff187b82 */ /* 0x000f620000000a00 */
[----:B------:R-:W-:-:S02]  /*00c0*/  CS2R R10, SRZ ;  /* 0x00000000000a7805 */ /* 0x000fc4000001ff00 */
[----:B------:R-:W-:Y:S01]  /*00d0*/  CS2R R12, SRZ ;  /* 0x00000000000c7805 */ /* 0x000fe2000001ff00 */
[----:B------:R-:W-:Y:S01]  /*00e0*/  ULDC UR7, c[0x0][0x238] ;  /* 0x00008e0000077ab9 */ /* 0x000fe20000000800 */
[----:B-1----:R-:W-:-:S05]  /*00f0*/  IMAD.SHL.U32 R0, R0, 0x8, RZ ;  /* 0x0000000800007824 */ /* 0x002fca00078e00ff */
[----:B------:R-:W-:-:S05]  /*0100*/  LOP3.LUT R0, R0, 0x3f8, RZ, 0xc0, !PT ;  /* 0x000003f800007812 */ /* 0x000fca00078ec0ff */
[----:B---3--:R-:W-:-:S04]  /*0110*/  IMAD R20, R3, 0x400, R0 ;  /* 0x0000040003147824 */ /* 0x008fc800078e0200 */
[C---:B------:R-:W-:Y:S01]  /*0120*/  IMAD.HI R3, R20.reuse, 0x2aaaaaab, RZ ;  /* 0x2aaaaaab14037827 */ /* 0x040fe200078e02ff */
[----:B------:R-:W-:-:S04]  /*0130*/  ISETP.GE.AND P2, PT, R20, UR6, PT ;  /* 0x0000000614007c0c */ /* 0x000fc8000bf46270 */
[----:B------:R-:W-:-:S04]  /*0140*/  SHF.R.U32.HI R0, RZ, 0x1f, R3 ;  /* 0x0000001fff007819 */ /* 0x000fc80000011603 */
[----:B------:R-:W-:-:S05]  /*0150*/  LEA.HI.SX32 R3, R3, R0, 0x17 ;  /* 0x0000000003037211 */ /* 0x000fca00078fbaff */
[----:B------:R-:W-:-:S04]  /*0160*/  IMAD R9, R3, -0xc00, R20 ;  /* 0xfffff40003097824 */ /* 0x000fc800078e0214 */
[----:B------:R-:W-:-:S04]  /*0170*/  VIADD R5, R9, 0x1800 ;  /* 0x0000180009057836 */ /* 0x000fc80000000000 */
[----:B--2---:R-:W-:-:S04]  /*0180*/  IMAD.WIDE.U32 R14, R5, 0x2, R14 ;  /* 0x00000002050e7825 */ /* 0x004fc800078e000e */
[----:B----4-:R-:W-:Y:S01]  /*0190*/  IMAD.WIDE.U32 R22, R5, 0x2, R22 ;  /* 0x0000000205167825 */ /* 0x010fe200078e0016 */
[----:B------:R-:W-:Y:S01]  /*01a0*/  CS2R R4, SRZ ;  /* 0x0000000000047805 */ /* 0x000fe2000001ff00 */
[----:B------:R1:W2:Y:S05]  /*01b0*/  @!P2 LDG.E.EL.128 R16, desc[UR4][R14.64] ;  /* 0x000000040e10a981 */ /* 0x0002aa000c2e1d00 */
[----:B------:R-:W3:Y:S01]  /*01c0*/  @!P2 LDG.E.EL.128 R4, desc[UR4][R22.64] ;  /* 0x000000041604a981 */ /* 0x000ee2000c2e1d00 */
[----:B-----5:R-:W-:Y:S01]  /*01d0*/  IMAD.WIDE R26, R9, 0x2, R26 ;  /* 0x00000002091a7825 */ /* 0x020fe200078e021a */
[----:B------:R-:W-:Y:S02]  /*01e0*/  CS2R R8, SRZ ;  /* 0x0000000000087805 */ /* 0x000fe4000001ff00 */
[----:B-1----:R-:W-:Y:S01]  /*01f0*/  CS2R R14, SRZ ;  /* 0x00000000000e7805 */ /* 0x002fe2000001ff00 */
[----:B0-----:R-:W-:-:S05]  /*0200*/  IMAD.WIDE R24, R20, 0x2, R24 ;  /* 0x0000000214187825 */ /* 0x001fca00078e0218 */
[----:B------:R-:W4:Y:S04]  /*0210*/  @!P2 LDG.E.128 R8, desc[UR4][R24.64] ;  /* 0x000000041808a981 */ /* 0x000f28000c1e1d00 */
[----:B------:R0:W5:Y:S01]  /*0220*/  @!P2 LDG.E.EL.128 R12, desc[UR4][R26.64] ;  /* 0x000000041a0ca981 */ /* 0x000162000c2e1d00 */
[C---:B------:R-:W-:Y:S02]  /*0230*/  ISETP.GE.AND P3, PT, R3.reuse, UR7, PT ;  /* 0x0000000703007c0c */ /* 0x040fe4000bf66270 */
[----:B------:R-:W-:Y:S02]  /*0240*/  ISETP.GE.AND P1, PT, R3, UR7, !P2 ;  /* 0x0000000703007c0c */ /* 0x000fe4000d726270 */
[----:B------:R-:W-:Y:S01]  /*0250*/  ISETP.LT.AND P0, PT, R20, UR6, !P3 ;  /* 0x0000000614007c0c */ /* 0x000fe2000df01270 */
[----:B--2---:R-:W-:Y:S01]  /*0260*/  IMAD.U32 R2, R17, 0x10000, RZ ;  /* 0x0001000011027824 */ /* 0x004fe200078e00ff */
[----:B------:R-:W-:-:S02]  /*0270*/  SHF.L.U32 R0, R16, 0x10, RZ ;  /* 0x0000001010007819 */ /* 0x000fc400000006ff */
[----:B------:R-:W-:Y:S01]  /*0280*/  SHF.L.U32 R3, R18, 0x10, RZ ;  /* 0x0000001012037819 */ /* 0x000fe200000006ff */
[----:B---3--:R-:W-:Y:S01]  /*0290*/  IMAD.U32 R23, R5, 0x10000, RZ ;  /* 0x0001000005177824 */ /* 0x008fe200078e00ff */
[----:B------:R-:W-:Y:S01]  /*02a0*/  PRMT R5, R17, 0x7632, R5 ;  /* 0x0000763211057816 */ /* 0x000fe20000000005 */
[----:B------:R-:W-:Y:S01]  /*02b0*/  IMAD.U32 R21, R4, 0x10000, RZ ;  /* 0x0001000004157824 */ /* 0x000fe200078e00ff */
[----:B------:R-:W-:Y:S01]  /*02c0*/  PRMT R4, R16, 0x7632, R4 ;  /* 0x0000763210047816 */ /* 0x000fe20000000004 */
[--C-:B------:R-:W-:Y:S01]  /*02d0*/  FADD R2, R2, R23.reuse ;  /* 0x0000001702027221 */ /* 0x100fe20000000000 */
[C---:B------:R-:W-:Y:S01]  /*02e0*/  PRMT R23, R5.reuse, 0x7632, R23 ;  /* 0x0000763205177816 */ /* 0x040fe20000000017 */
[--C-:B------:R-:W-:Y:S01]  /*02f0*/  FADD R0, R0, R21.reuse ;  /* 0x0000001500007221 */ /* 0x100fe20000000000 */
[----:B------:R-:W-:Y:S01]  /*0300*/  IMAD.U32 R22, R6, 0x10000, RZ ;  /* 0x0001000006167824 */ /* 0x000fe200078e00ff */
[----:B------:R-:W-:Y:S01]  /*0310*/  PRMT R21, R4, 0x7632, R21 ;  /* 0x0000763204157816 */ /* 0x000fe20000000015 */
[----:B------:R-:W-:Y:S01]  /*0320*/  IMAD.U32 R5, R5, 0x10000, RZ ;  /* 0x0001000005057824 */ /* 0x000fe200078e00ff */
[----:B------:R-:W-:Y:S01]  /*0330*/  PRMT R18, R18, 0x7632, R18 ;  /* 0x0000763212127816 */ /* 0x000fe20000000012 */
[----:B0-----:R-:W-:Y:S01]  /*0340*/  IMAD.U32 R26, R23, 0x10000, RZ ;  /* 0x00010000171a7824 */ /* 0x001fe200078e00ff */
[----:B------:R-:W-:Y:S01]  /*0350*/  PRMT R6, R6, 0x7632, R6 ;  /* 0x0000763206067816 */ /* 0x000fe20000000006 */
[----:B------:R-:W-:Y:S01]  /*0360*/  FADD R3, R3, R22 ;  /* 0x0000001603037221 */ /* 0x000fe20000000000 */
[----:B------:R-:W-:Y:S01]  /*0370*/  SHF.L.U32 R4, R4, 0x10, RZ ;  /* 0x0000001004047819 */ /* 0x000fe200000006ff */
[----:B------:R-:W-:Y:S01]  /*0380*/  FADD R5, R5, R26 ;  /* 0x0000001a05057221 */ /* 0x000fe20000000000 */
[----:B------:R-:W-:Y:S01]  /*0390*/  PRMT R16, R19, 0x7632, R16 ;  /* 0x0000763213107816 */ /* 0x000fe20000000010 */
[----:B------:R-:W-:Y:S01]  /*03a0*/  IMAD.U32 R21, R21, 0x10000, RZ ;  /* 0x0001000015157824 */ /* 0x000fe200078e00ff */
[----:B------:R-:W-:Y:S01]  /*03b0*/  SHF.L.U32 R18, R18, 0x10, RZ ;  /* 0x0000001012127819 */ /* 0x000fe200000006ff */
[----:B------:R-:W0:Y:S01]  /*03c0*/  LDC.64 R26, c[0x0][0x218] ;  /* 0x00008600ff1a7b82 */ /* 0x000e220000000a00 */
[----:B------:R-:W-:Y:S01]  /*03d0*/  IMAD.U32 R19, R19, 0x10000, RZ ;  /* 0x0001000013137824 */ /* 0x000fe200078e00ff */
[C---:B------:R-:W-:Y:S01]  /*03e0*/  PRMT R17, R7.reuse, 0x7632, R17 ;  /* 0x0000763207117816 */ /* 0x040fe20000000011 */
[----:B------:R-:W-:Y:S01]  /*03f0*/  IMAD.U32 R22, R7, 0x10000, RZ ;  /* 0x0001000007167824 */ /* 0x000fe200078e00ff */
[----:B-----5:R-:W-:Y:S01]  /*0400*/  SHF.L.U32 R29, R15, 0x10, RZ ;  /* 0x000000100f1d7819 */ /* 0x020fe200000006ff */
[----:B------:R-:W-:-:S02]  /*0410*/  IMAD.U32 R23, R6, 0x10000, RZ ;  /* 0x0001000006177824 */ /* 0x000fc400078e00ff */
[--C-:B------:R-:W-:Y:S01]  /*0420*/  FADD R6, R4, R21.reuse ;  /* 0x0000001504067221 */ /* 0x100fe20000000000 */
[----:B------:R-:W-:Y:S01]  /*0430*/  FADD R7, R19, R22 ;  /* 0x0000001613077221 */ /* 0x000fe20000000000 */
[----:B----4-:R-:W-:Y:S01]  /*0440*/  PRMT R21, R8, 0x7632, R21 ;  /* 0x0000763208157816 */ /* 0x010fe20000000015 */
[----:B------:R-:W-:Y:S01]  /*0450*/  FADD R4, R18, R23 ;  /* 0x0000001712047221 */ /* 0x000fe20000000000 */
[----:B------:R-:W-:Y:S01]  /*0460*/  IMAD.U32 R19, R9, 0x10000, RZ ;  /* 0x0001000009137824 */ /* 0x000fe200078e00ff */
[----:B------:R-:W-:Y:S01]  /*0470*/  SHF.L.U32 R23, R12, 0x10, RZ ;  /* 0x000000100c177819 */ /* 0x000fe200000006ff */
[----:B------:R-:W-:Y:S01]  /*0480*/  IMAD.U32 R16, R16, 0x10000, RZ ;  /* 0x0001000010107824 */ /* 0x000fe200078e00ff */
[----:B------:R-:W-:Y:S01]  /*0490*/  PRMT R9, R12, 0x7632, R9 ;  /* 0x000076320c097816 */ /* 0x000fe20000000009 */
[----:B------:R-:W-:Y:S01]  /*04a0*/  IMAD.U32 R17, R17, 0x10000, RZ ;  /* 0x0001000011117824 */ /* 0x000fe200078e00ff */
[----:B------:R-:W-:Y:S01]  /*04b0*/  PRMT R15, R15, 0x7632, R15 ;  /* 0x000076320f0f7816 */ /* 0x000fe2000000000f */
[----:B------:R-:W-:Y:S01]  /*04c0*/  IMAD.U32 R8, R8, 0x10000, RZ ;  /* 0x0001000008087824 */ /* 0x000fe200078e00ff */
[----:B------:R-:W-:Y:S01]  /*04d0*/  SHF.L.U32 R21, R21, 0x10, RZ ;  /* 0x0000001015157819 */ /* 0x000fe200000006ff */
[----:B------:R-:W-:-:S02]  /*04e0*/  IMAD.U32 R18, R13, 0x10000, RZ ;  /* 0x000100000d127824 */ /* 0x000fc400078e00ff */
[----:B------:R-:W-:Y:S01]  /*04f0*/  FADD R16, R16, R17 ;  /* 0x0000001110107221 */ /* 0x000fe20000000000 */
[----:B------:R-:W-:Y:S01]  /*0500*/  FADD R17, R8, R23 ;  /* 0x0000001708117221 */ /* 0x000fe20000000000 */
[----:B------:R-:W-:Y:S02]  /*0510*/  IMAD.U32 R12, R9, 0x10000, RZ ;  /* 0x00010000090c7824 */ /* 0x000fe400078e00ff */
[----:B------:R-:W-:Y:S01]  /*0520*/  FADD R19, R19, R18 ;  /* 0x0000001213137221 */ /* 0x000fe20000000000 */
[----:B------:R-:W-:Y:S01]  /*0530*/  SHF.L.U32 R18, R10, 0x10, RZ ;  /* 0x000000100a127819 */ /* 0x000fe200000006ff */
[----:B------:R-:W-:Y:S01]  /*0540*/  IMAD.U32 R22, R11, 0x10000, RZ ;  /* 0x000100000b167824 */ /* 0x000fe200078e00ff */
[----:B------:R-:W-:Y:S01]  /*0550*/  PRMT R9, R9, 0x7632, R9 ;  /* 0x0000763209097816 */ /* 0x000fe20000000009 */
[----:B------:R-:W-:Y:S01]  /*0560*/  IMAD.U32 R23, R14, 0x10000, RZ ;  /* 0x000100000e177824 */ /* 0x000fe200078e00ff */
[----:B------:R-:W-:Y:S01]  /*0570*/  PRMT R10, R10, 0x7632, R10 ;  /* 0x000076320a0a7816 */ /* 0x000fe2000000000a */
[----:B------:R-:W-:Y:S01]  /*0580*/  FADD R22, R22, R29 ;  /* 0x0000001d16167221 */ /* 0x000fe20000000000 */
[----:B------:R-:W-:Y:S01]  /*0590*/  PRMT R13, R13, 0x7632, R13 ;  /* 0x000076320d0d7816 */ /* 0x000fe2000000000d */
[----:B------:R-:W-:Y:S01]  /*05a0*/  IMAD.U32 R9, R9, 0x10000, RZ ;  /* 0x0001000009097824 */ /* 0x000fe200078e00ff */
[----:B------:R-:W-:Y:S01]  /*05b0*/  PRMT R14, R14, 0x7632, R14 ;  /* 0x000076320e0e7816 */ /* 0x000fe2000000000e */
[----:B------:R-:W-:Y:S01]  /*05c0*/  IMAD.U32 R10, R10, 0x10000, RZ ;  /* 0x000100000a0a7824 */ /* 0x000fe200078e00ff */
[----:B------:R-:W-:Y:S01]  /*05d0*/  PRMT R11, R11, 0x7632, R11 ;  /* 0x000076320b0b7816 */ /* 0x000fe2000000000b */
[----:B------:R-:W-:Y:S01]  /*05e0*/  FADD R18, R18, R23 ;  /* 0x0000001712127221 */ /* 0x000fe20000000000 */
[----:B------:R-:W-:Y:S01]  /*05f0*/  SHF.L.U32 R28, R13, 0x10, RZ ;  /* 0x000000100d1c7819 */ /* 0x000fe200000006ff */
[----:B------:R-:W-:Y:S01]  /*0600*/  IMAD.U32 R29, R14, 0x10000, RZ ;  /* 0x000100000e1d7824 */ /* 0x000fe200078e00ff */
[----:B------:R-:W-:Y:S01]  /*0610*/  SHF.L.U32 R8, R15, 0x10, RZ ;  /* 0x000000100f087819 */ /* 0x000fe200000006ff */
[----:B------:R-:W-:-:S02]  /*0620*/  IMAD.U32 R11, R11, 0x10000, RZ ;  /* 0x000100000b0b7824 */ /* 0x000fc400078e00ff */
[----:B------:R-:W-:Y:S01]  /*0630*/  FADD R21, R21, R12 ;  /* 0x0000000c15157221 */ /* 0x000fe20000000000 */
[----:B------:R-:W-:Y:S01]  /*0640*/  FADD R28, R9, R28 ;  /* 0x0000001c091c7221 */ /* 0x000fe20000000000 */
[----:B------:R-:W-:Y:S01]  /*0650*/  FADD R29, R10, R29 ;  /* 0x0000001d0a1d7221 */ /* 0x000fe20000000000 */
[----:B------:R-:W-:Y:S01]  /*0660*/  FADD R23, R11, R8 ;  /* 0x000000080b177221 */ /* 0x000fe20000000000 */
[----:B------:R-:W-:Y:S02]  /*0670*/  CS2R R8, SRZ ;  /* 0x0000000000087805 */ /* 0x000fe4000001ff00 */
[----:B------:R-:W-:Y:S01]  /*0680*/  CS2R R10, SRZ ;  /* 0x00000000000a7805 */ /* 0x000fe2000001ff00 */
[----:B0-----:R-:W-:Y:S01]  /*0690*/  IMAD.WIDE R26, R20, 0x2, R26 ;  /* 0x00000002141a7825 */ /* 0x001fe200078e021a */
[----:B------:R-:W-:Y:S02]  /*06a0*/  CS2R R12, SRZ ;  /* 0x00000000000c7805 */ /* 0x000fe4000001ff00 */
[----:B------:R-:W-:-:S02]  /*06b0*/  CS2R R14, SRZ ;  /* 0x00000000000e7805 */ /* 0x000fc4000001ff00 */
[----:B------:R-:W2:Y:S04]  /*06c0*/  @P0 LDG.E.128 R8, desc[UR4][R26.64] ;  /* 0x000000041a080981 */ /* 0x000ea8000c1e1d00 */
[----:B------:R-:W3:Y:S01]  /*06d0*/  @P1 LDG.E.128 R12, desc[UR4][R26.64] ;  /* 0x000000041a0c1981 */ /* 0x000ee2000c1e1d00 */
[----:B--2---:R-:W-:Y:S02]  /*06e0*/  SEL R8, R8, RZ, P0 ;  /* 0x000000ff08087207 */ /* 0x004fe40000000000 */
[----:B------:R-:W-:Y:S02]  /*06f0*/  SEL R9, R9, RZ, P0 ;  /* 0x000000ff09097207 */ /* 0x000fe40000000000 */
[----:B---3--:R-:W-:Y:S01]  /*0700*/  SEL R12, R12, RZ, P1 ;  /* 0x000000ff0c0c7207 */ /* 0x008fe20000800000 */
[----:B------:R-:W-:Y:S01]  /*0710*/  IMAD.U32 R20, R8, 0x10000, RZ ;  /* 0x0001000008147824 */ /* 0x000fe200078e00ff */
[----:B------:R-:W-:-:S02]  /*0720*/  SEL R13, R13, RZ, P1 ;  /* 0x000000ff0d0d7207 */ /* 0x000fc40000800000 */
[----:B------:R-:W-:Y:S01]  /*0730*/  SEL R14, R14, RZ, P1 ;  /* 0x000000ff0e0e7207 */ /* 0x000fe20000800000 */
[----:B------:R-:W-:Y:S01]  /*0740*/  @P3 IMAD.U32 R20, R12, 0x10000, RZ ;  /* 0x000100000c143824 */ /* 0x000fe200078e00ff */
[----:B------:R-:W-:Y:S02]  /*0750*/  SEL R11, R11, RZ, P0 ;  /* 0x000000ff0b0b7207 */ /* 0x000fe40000000000 */
[----:B------:R-:W-:Y:S01]  /*0760*/  SEL R15, R15, RZ, P1 ;  /* 0x000000ff0f0f7207 */ /* 0x000fe20000800000 */
[----:B------:R-:W-:Y:S01]  /*0770*/  FFMA R0, R0, R17, R20 ;  /* 0x0000001100007223 */ /* 0x000fe20000000014 */
[----:B------:R-:W-:Y:S01]  /*0780*/  SHF.L.U32 R17, R9, 0x10, RZ ;  /* 0x0000001009117819 */ /* 0x000fe200000006ff */
[----:B------:R-:W-:Y:S01]  /*0790*/  @P3 IMAD.U32 R17, R13, 0x10000, RZ ;  /* 0x000100000d113824 */ /* 0x000fe200078e00ff */
[----:B------:R-:W-:Y:S02]  /*07a0*/  PRMT R12, R12, 0x7632, R12 ;  /* 0x000076320c0c7816 */ /* 0x000fe4000000000c */
[----:B------:R-:W-:Y:S01]  /*07b0*/  PRMT R8, R8, 0x7632, R8 ;  /* 0x0000763208087816 */ /* 0x000fe20000000008 */
[----:B------:R-:W-:Y:S01]  /*07c0*/  FFMA R2, R2, R19, R17 ;  /* 0x0000001302027223 */ /* 0x000fe20000000011 */
[----:B------:R-:W-:-:S02]  /*07d0*/  SEL R17, R10, RZ, P0 ;  /* 0x000000ff0a117207 */ /* 0x000fc40000000000 */
[----:B------:R-:W-:-:S03]  /*07e0*/  PRMT R9, R9, 0x7632, R9 ;  /* 0x0000763209097816 */ /* 0x000fc60000000009 */
[----:B------:R-:W-:Y:S01]  /*07f0*/  IMAD.U32 R10, R17, 0x10000, RZ ;  /* 0x00010000110a7824 */ /* 0x000fe200078e00ff */
[----:B------:R-:W-:Y:S02]  /*0800*/  @P3 SHF.L.U32 R10, R14, 0x10, RZ ;  /* 0x000000100e0a3819 */ /* 0x000fe400000006ff */
[----:B------:R-:W-:Y:S02]  /*0810*/  PRMT R14, R13, 0x7632, R14 ;  /* 0x000076320d0e7816 */ /* 0x000fe4000000000e */
[----:B------:R-:W-:Y:S01]  /*0820*/  PRMT R17, R17, 0x7632, R17 ;  /* 0x0000763211117816 */ /* 0x000fe20000000011 */
[----:B------:R-:W-:Y:S01]  /*0830*/  FFMA R3, R3, R18, R10 ;  /* 0x0000001203037223 */ /* 0x000fe2000000000a */
[----:B------:R-:W-:Y:S01]  /*0840*/  IMAD.U32 R10, R11, 0x10000, RZ ;  /* 0x000100000b0a7824 */ /* 0x000fe200078e00ff */
[----:B------:R-:W-:Y:S01]  /*0850*/  PRMT R18, R14, 0x7632, R18 ;  /* 0x000076320e127816 */ /* 0x000fe20000000012 */
[C---:B------:R-:W-:Y:S01]  /*0860*/  @P3 IMAD.U32 R10, R15.reuse, 0x10000, RZ ;  /* 0x000100000f0a3824 */ /* 0x040fe200078e00ff */
[----:B------:R-:W-:Y:S01]  /*0870*/  PRMT R15, R15, 0x7632, R15 ;  /* 0x000076320f0f7816 */ /* 0x000fe2000000000f */
[----:B------:R-:W-:Y:S01]  /*0880*/  IMAD.U32 R17, R17, 0x10000, RZ ;  /* 0x0001000011117824 */ /* 0x000fe200078e00ff */
[----:B------:R-:W-:Y:S01]  /*0890*/  PRMT R11, R11, 0x7632, R11 ;  /* 0x000076320b0b7816 */ /* 0x000fe2000000000b */
[----:B------:R-:W-:Y:S01]  /*08a0*/  FFMA R7, R7, R22, R10 ;  /* 0x0000001607077223 */ /* 0x000fe2000000000a */
[----:B------:R-:W-:Y:S01]  /*08b0*/  SHF.L.U32 R13, R8, 0x10, RZ ;  /* 0x00000010080d7819 */ /* 0x000fe200000006ff */
[----:B------:R-:W-:Y:S01]  /*08c0*/  IMAD.U32 R8, R9, 0x10000, RZ ;  /* 0x0001000009087824 */ /* 0x000fe200078e00ff */
[----:B------:R-:W-:Y:S01]  /*08d0*/  SHF.L.U32 R11, R11, 0x10, RZ ;  /* 0x000000100b0b7819 */ /* 0x000fe200000006ff */
[----:B------:R-:W-:Y:S01]  /*08e0*/  @P3 IMAD.U32 R13, R12, 0x10000, RZ ;  /* 0x000100000c0d3824 */ /* 0x000fe200078e00ff */
[----:B------:R-:W-:Y:S01]  /*08f0*/  @P3 SHF.L.U32 R17, R18, 0x10, RZ ;  /* 0x0000001012113819 */ /* 0x000fe200000006ff */
[----:B------:R-:W-:-:S02]  /*0900*/  @P3 IMAD.U32 R8, R14, 0x10000, RZ ;  /* 0x000100000e083824 */ /* 0x000fc400078e00ff */
[----:B------:R-:W-:Y:S02]  /*0910*/  @P3 IMAD.U32 R11, R15, 0x10000, RZ ;  /* 0x000100000f0b3824 */ /* 0x000fe400078e00ff */
[----:B------:R-:W-:Y:S01]  /*0920*/  FFMA R13, R6, R21, R13 ;  /* 0x00000015060d7223 */ /* 0x000fe2000000000d */
[----:B------:R-:W-:Y:S01]  /*0930*/  FFMA R5, R5, R28, R8 ;  /* 0x0000001c05057223 */ /* 0x000fe20000000008 */
[----:B------:R-:W-:Y:S01]  /*0940*/  FFMA R6, R4, R29, R17 ;  /* 0x0000001d04067223 */ /* 0x000fe20000000011 */
[----:B------:R-:W-:Y:S02]  /*0950*/  FFMA R16, R16, R23, R11 ;  /* 0x0000001710107223 */ /* 0x000fe4000000000b */
[----:B------:R-:W-:Y:S02]  /*0960*/  F2FP.BF16.F32.PACK_AB R4, R13, R0 ;  /* 0x000000000d04723e */ /* 0x000fe400000010ff */
[----:B------:R-:W-:Y:S02]  /*0970*/  F2FP.BF16.F32.PACK_AB R5, R5, R2 ;  /* 0x000000020505723e */ /* 0x000fe400000010ff */
[----:B------:R-:W-:-:S02]  /*0980*/  F2FP.BF16.F32.PACK_AB R6, R6, R3 ;  /* 0x000000030606723e */ /* 0x000fc400000010ff */
[----:B------:R-:W-:Y:S01]  /*0990*/  F2FP.BF16.F32.PACK_AB R7, R16, R7 ;  /* 0x000000071007723e */ /* 0x000fe200000010ff */
[----:B------:R-:W-:Y:S06]  /*09a0*/  @P2 EXIT ;  /* 0x000000000000294d */ /* 0x000fec0003800000 */
[----:B------:R-:W-:Y:S01]  /*09b0*/  STG.E.128 desc[UR4][R24.64], R4 ;  /* 0x0000000418007986 */ /* 0x000fe2000c101d04 */
[----:B------:R-:W-:Y:S05]  /*09c0*/  EXIT ;  /* 0x000000000000794d */ /* 0x000fea0003800000 */
.L_x_0:
[----:B------:R-:W-:-:S00]  /*09d0*/  BRA `(.L_x_0) ;  /* 0xfffffffc00fc7947 */ /* 0x000fc0000383ffff */
[----:B------:R-:W-:-:S00]  /*09e0*/  NOP ;  /* 0x0000000000007918 */ /* 0x000fc00000000000 */
        /* <DEDUP_REMOVED lines=9> */
.L_x_1:


//--------------------- .nv.constant0.triton_     --------------------------
	.section	.nv.constant0.triton_,"a",@progbits
	.sectionflags	@""
	.align	4
.nv.constant0.triton_:
	.zero		580
